//
// Generated by NVIDIA NVVM Compiler
//
// Compiler Build ID: CL-36424714
// Cuda compilation tools, release 13.0, V13.0.88
// Based on NVVM 20.0.0
//

.version 9.0
.target sm_100
.address_size 64

	// .globl	_Z7Reduce3PiS_
// _ZZ7Reduce3PiS_E6s_data has been demoted

.visible .entry _Z7Reduce3PiS_(
	.param .u64 .ptr .align 1 _Z7Reduce3PiS__param_0,
	.param .u64 .ptr .align 1 _Z7Reduce3PiS__param_1
)
{
	.reg .pred 	%p<5>;
	.reg .b32 	%r<23>;
	.reg .b64 	%rd<11>;
	// demoted variable
	.shared .align 4 .b8 _ZZ7Reduce3PiS_E6s_data[64];
	ld.param.u64 	%rd2, [_Z7Reduce3PiS__param_0];
	ld.param.u64 	%rd1, [_Z7Reduce3PiS__param_1];
	cvta.to.global.u64 	%rd3, %rd2;
	mov.u32 	%r1, %tid.x;
	mov.u32 	%r2, %ctaid.x;
	mov.u32 	%r22, %ntid.x;
	mul.lo.s32 	%r7, %r22, %r2;
	shl.b32 	%r8, %r7, 1;
	add.s32 	%r9, %r8, %r1;
	mul.wide.s32 	%rd4, %r9, 4;
	add.s64 	%rd5, %rd3, %rd4;
	ld.global.u32 	%r10, [%rd5];
	add.s32 	%r11, %r9, %r22;
	mul.wide.u32 	%rd6, %r11, 4;
	add.s64 	%rd7, %rd3, %rd6;
	ld.global.u32 	%r12, [%rd7];
	add.s32 	%r13, %r12, %r10;
	shl.b32 	%r14, %r1, 2;
	mov.u32 	%r15, _ZZ7Reduce3PiS_E6s_data;
	add.s32 	%r4, %r15, %r14;
	st.shared.u32 	[%r4], %r13;
	bar.sync 	0;
	setp.lt.u32 	%p1, %r22, 2;
	@%p1 bra 	$L__BB0_4;
$L__BB0_1:
	shr.u32 	%r6, %r22, 1;
	setp.ge.u32 	%p2, %r1, %r6;
	@%p2 bra 	$L__BB0_3;
	shl.b32 	%r16, %r6, 2;
	add.s32 	%r17, %r4, %r16;
	ld.shared.u32 	%r18, [%r17];
	ld.shared.u32 	%r19, [%r4];
	add.s32 	%r20, %r19, %r18;
	st.shared.u32 	[%r4], %r20;
$L__BB0_3:
	bar.sync 	0;
	setp.gt.u32 	%p3, %r22, 3;
	mov.u32 	%r22, %r6;
	@%p3 bra 	$L__BB0_1;
$L__BB0_4:
	setp.ne.s32 	%p4, %r1, 0;
	@%p4 bra 	$L__BB0_6;
	ld.shared.u32 	%r21, [_ZZ7Reduce3PiS_E6s_data];
	cvta.to.global.u64 	%rd8, %rd1;
	mul.wide.u32 	%rd9, %r2, 4;
	add.s64 	%rd10, %rd8, %rd9;
	st.global.u32 	[%rd10], %r21;
$L__BB0_6:
	ret;

}


// ===== COMPILED SASS (sm_100) =====

	.target	sm_100

	.elftype	@"ET_EXEC"


//--------------------- .note.nv.tkinfo           --------------------------
	.section	.note.nv.tkinfo,"",@"SHT_NOTE"
	.sectionflags	@"SHF_NOTE_NV_TKINFO"
	.tkinfo
        /*0018*/ 	.word	0x00000002
        /*0030*/ 	.string	""
        /*0030*/ 	.string	"ptxas"
        /*0030*/ 	.string	"Cuda compilation tools, release 13.0, V13.0.88"
        /*0030*/ 	.string	"Build cuda_13.0.r13.0/compiler.36424714_0"
        /*0030*/ 	.string	"-arch sm_100 -m 64 "



//--------------------- .note.nv.cuinfo           --------------------------
	.section	.note.nv.cuinfo,"",@"SHT_NOTE"
	.sectionflags	@"SHF_NOTE_NV_CUINFO"
        /*0018*/ 	.short	0x0002
        /*001a*/ 	.short	0x0064
        /*001c*/ 	.short	0x0082
	.zero		2


//--------------------- .nv.info                  --------------------------
	.section	.nv.info,"",@"SHT_CUDA_INFO"
	.align	4


	//----- nvinfo : EIATTR_REGCOUNT
	.align		4
        /*0000*/ 	.byte	0x04, 0x2f
        /*0002*/ 	.short	(.L_1 - .L_0)
	.align		4
.L_0:
        /*0004*/ 	.word	index@(_Z7Reduce3PiS_)
        /*0008*/ 	.word	0x0000000e


	//----- nvinfo : EIATTR_FRAME_SIZE
	.align		4
.L_1:
        /*000c*/ 	.byte	0x04, 0x11
        /*000e*/ 	.short	(.L_3 - .L_2)
	.align		4
.L_2:
        /*0010*/ 	.word	index@(_Z7Reduce3PiS_)
        /*0014*/ 	.word	0x00000000


	//----- nvinfo : EIATTR_MIN_STACK_SIZE
	.align		4
.L_3:
        /*0018*/ 	.byte	0x04, 0x12
        /*001a*/ 	.short	(.L_5 - .L_4)
	.align		4
.L_4:
        /*001c*/ 	.word	index@(_Z7Reduce3PiS_)
        /*0020*/ 	.word	0x00000000
.L_5:


//--------------------- .nv.compat                --------------------------
	.section	.nv.compat,"",@"SHT_CUDA_COMPAT_INFO"
	.align	4
        /*0000*/ 	.byte	0x02, 0x09, 0x00, 0x00, 0x02, 0x02, 0x01, 0x00, 0x02, 0x05, 0x05, 0x00, 0x03, 0x07, 0x01, 0x01
        /*0010*/ 	.byte	0x02, 0x03, 0x00, 0x00, 0x02, 0x06, 0x01, 0x00, 0x04, 0x0b, 0x08, 0x00, 0x09, 0x00, 0x00, 0x00
        /*0020*/ 	.byte	0x00, 0x00, 0x00, 0x00


//--------------------- .nv.info._Z7Reduce3PiS_   --------------------------
	.section	.nv.info._Z7Reduce3PiS_,"",@"SHT_CUDA_INFO"
	.sectionflags	@""
	.align	4


	//----- nvinfo : EIATTR_CUDA_API_VERSION
	.align		4
        /*0000*/ 	.byte	0x04, 0x37
        /*0002*/ 	.short	(.L_7 - .L_6)
.L_6:
        /*0004*/ 	.word	0x00000082


	//----- nvinfo : EIATTR_KPARAM_INFO
	.align		4
.L_7:
        /*0008*/ 	.byte	0x04, 0x17
        /*000a*/ 	.short	(.L_9 - .L_8)
.L_8:
        /*000c*/ 	.word	0x00000000
        /*0010*/ 	.short	0x0001
        /*0012*/ 	.short	0x0008
        /*0014*/ 	.byte	0x00, 0xf5, 0x21, 0x00


	//----- nvinfo : EIATTR_KPARAM_INFO
	.align		4
.L_9:
        /*0018*/ 	.byte	0x04, 0x17
        /*001a*/ 	.short	(.L_11 - .L_10)
.L_10:
        /*001c*/ 	.word	0x00000000
        /*0020*/ 	.short	0x0000
        /*0022*/ 	.short	0x0000
        /*0024*/ 	.byte	0x00, 0xf5, 0x21, 0x00


	//----- nvinfo : EIATTR_SPARSE_MMA_MASK
	.align		4
.L_11:
        /*0028*/ 	.byte	0x03, 0x50
        /*002a*/ 	.short	0x0000


	//----- nvinfo : EIATTR_MAXREG_COUNT
	.align		4
        /*002c*/ 	.byte	0x03, 0x1b
        /*002e*/ 	.short	0x00ff


	//----- nvinfo : EIATTR_NUM_BARRIERS
	.align		4
        /*0030*/ 	.byte	0x02, 0x4c
        /*0032*/ 	.byte	0x01
	.zero		1


	//----- nvinfo : EIATTR_MERCURY_ISA_VERSION
	.align		4
        /*0034*/ 	.byte	0x03, 0x5f
        /*0036*/ 	.short	0x0101


	//----- nvinfo : EIATTR_VRC_CTA_INIT_COUNT
	.align		4
        /*0038*/ 	.byte	0x02, 0x4a
	.zero		1
	.zero		1


	//----- nvinfo : EIATTR_EXIT_INSTR_OFFSETS
	.align		4
        /*003c*/ 	.byte	0x04, 0x1c
        /*003e*/ 	.short	(.L_13 - .L_12)


	//   ....[0]....
.L_12:
        /*0040*/ 	.word	0x00000230


	//   ....[1]....
        /*0044*/ 	.word	0x000002b0


	//----- nvinfo : EIATTR_CBANK_PARAM_SIZE
	.align		4
.L_13:
        /*0048*/ 	.byte	0x03, 0x19
        /*004a*/ 	.short	0x0010


	//----- nvinfo : EIATTR_PARAM_CBANK
	.align		4
        /*004c*/ 	.byte	0x04, 0x0a
        /*004e*/ 	.short	(.L_15 - .L_14)
	.align		4
.L_14:
        /*0050*/ 	.word	index@(.nv.constant0._Z7Reduce3PiS_)
        /*0054*/ 	.short	0x0380
        /*0056*/ 	.short	0x0010


	//----- nvinfo : EIATTR_SW_WAR
	.align		4
.L_15:
        /*0058*/ 	.byte	0x04, 0x36
        /*005a*/ 	.short	(.L_17 - .L_16)
.L_16:
        /*005c*/ 	.word	0x00000008
.L_17:


//--------------------- .nv.callgraph             --------------------------
	.section	.nv.callgraph,"",@"SHT_CUDA_CALLGRAPH"
	.align	4
	.sectionentsize	8
	.align		4
        /*0000*/ 	.word	0x00000000
	.align		4
        /*0004*/ 	.word	0xffffffff
	.align		4
        /*0008*/ 	.word	0x00000000
	.align		4
        /*000c*/ 	.word	0xfffffffe
	.align		4
        /*0010*/ 	.word	0x00000000
	.align		4
        /*0014*/ 	.word	0xfffffffd
	.align		4
        /*0018*/ 	.word	0x00000000
	.align		4
        /*001c*/ 	.word	0xfffffffc


//--------------------- .text._Z7Reduce3PiS_      --------------------------
	.section	.text._Z7Reduce3PiS_,"ax",@progbits
	.align	128
        .global         _Z7Reduce3PiS_
        .type           _Z7Reduce3PiS_,@function
        .size           _Z7Reduce3PiS_,(.L_x_3 - _Z7Reduce3PiS_)
        .other          _Z7Reduce3PiS_,@"STO_CUDA_ENTRY STV_DEFAULT"
_Z7Reduce3PiS_:
.text._Z7Reduce3PiS_:
[----:B------:R-:W-:Y:S01]  /*0000*/  LDC R1, c[0x0][0x37c] ;  /* 0x0000df00ff017b82 */ /* 0x000fe20000000800 */
[----:B------:R-:W0:Y:S01]  /*0010*/  S2R R11, SR_CTAID.X ;  /* 0x00000000000b7919 */ /* 0x000e220000002500 */
[----:B------:R-:W0:Y:S06]  /*0020*/  LDCU UR8, c[0x0][0x360] ;  /* 0x00006c00ff0877ac */ /* 0x000e2c0008000800 */
[----:B------:R-:W1:Y:S01]  /*0030*/  LDC.64 R4, c[0x0][0x380] ;  /* 0x0000e000ff047b82 */ /* 0x000e620000000a00 */
[----:B------:R-:W2:Y:S01]  /*0040*/  S2R R9, SR_TID.X ;  /* 0x0000000000097919 */ /* 0x000ea20000002100 */
[----:B------:R-:W3:Y:S01]  /*0050*/  LDCU.64 UR6, c[0x0][0x358] ;  /* 0x00006b00ff0677ac */ /* 0x000ee20008000a00 */
[----:B0-----:R-:W-:-:S04]  /*0060*/  IMAD R0, R11, UR8, RZ ;  /* 0x000000080b007c24 */ /* 0x001fc8000f8e02ff */
[----:B--2---:R-:W-:-:S05]  /*0070*/  IMAD R3, R0, 0x2, R9 ;  /* 0x0000000200037824 */ /* 0x004fca00078e0209 */
[C---:B------:R-:W-:Y:S01]  /*0080*/  IADD3 R7, PT, PT, R3.reuse, UR8, RZ ;  /* 0x0000000803077c10 */ /* 0x040fe2000fffe0ff */
[----:B-1----:R-:W-:-:S04]  /*0090*/  IMAD.WIDE R2, R3, 0x4, R4 ;  /* 0x0000000403027825 */ /* 0x002fc800078e0204 */
[----:B------:R-:W-:Y:S02]  /*00a0*/  IMAD.WIDE.U32 R4, R7, 0x4, R4 ;  /* 0x0000000407047825 */ /* 0x000fe400078e0004 */
[----:B---3--:R-:W2:Y:S04]  /*00b0*/  LDG.E R2, desc[UR6][R2.64] ;  /* 0x0000000602027981 */ /* 0x008ea8000c1e1900 */
[----:B------:R-:W2:Y:S01]  /*00c0*/  LDG.E R5, desc[UR6][R4.64] ;  /* 0x0000000604057981 */ /* 0x000ea2000c1e1900 */
[----:B------:R-:W0:Y:S01]  /*00d0*/  S2UR UR5, SR_CgaCtaId ;  /* 0x00000000000579c3 */ /* 0x000e220000008800 */
[----:B------:R-:W-:Y:S01]  /*00e0*/  UMOV UR4, 0x400 ;  /* 0x0000040000047882 */ /* 0x000fe20000000000 */
[----:B------:R-:W-:Y:S01]  /*00f0*/  UISETP.GE.U32.AND UP0, UPT, UR8, 0x2, UPT ;  /* 0x000000020800788c */ /* 0x000fe2000bf06070 */
[----:B------:R-:W-:Y:S01]  /*0100*/  ISETP.NE.AND P0, PT, R9, RZ, PT ;  /* 0x000000ff0900720c */ /* 0x000fe20003f05270 */
[----:B0-----:R-:W-:-:S06]  /*0110*/  ULEA UR4, UR5, UR4, 0x18 ;  /* 0x0000000405047291 */ /* 0x001fcc000f8ec0ff */
[----:B------:R-:W-:Y:S01]  /*0120*/  LEA R7, R9, UR4, 0x2 ;  /* 0x0000000409077c11 */ /* 0x000fe2000f8e10ff */
[----:B--2---:R-:W-:-:S05]  /*0130*/  IMAD.IADD R0, R2, 0x1, R5 ;  /* 0x0000000102007824 */ /* 0x004fca00078e0205 */
[----:B------:R0:W-:Y:S01]  /*0140*/  STS [R7], R0 ;  /* 0x0000000007007388 */ /* 0x0001e20000000800 */
[----:B------:R-:W-:Y:S06]  /*0150*/  BAR.SYNC.DEFER_BLOCKING 0x0 ;  /* 0x0000000000007b1d */ /* 0x000fec0000010000 */
[----:B------:R-:W-:Y:S05]  /*0160*/  BRA.U !UP0, `(.L_x_0) ;  /* 0x0000000108307547 */ /* 0x000fea000b800000 */
[----:B0-----:R-:W-:-:S07]  /*0170*/  MOV R0, UR8 ;  /* 0x0000000800007c02 */ /* 0x001fce0008000f00 */
.L_x_1:
[----:B------:R-:W-:-:S04]  /*0180*/  SHF.R.U32.HI R6, RZ, 0x1, R0 ;  /* 0x00000001ff067819 */ /* 0x000fc80000011600 */
[----:B------:R-:W-:-:S13]  /*0190*/  ISETP.GE.U32.AND P1, PT, R9, R6, PT ;  /* 0x000000060900720c */ /* 0x000fda0003f26070 */
[----:B------:R-:W-:Y:S01]  /*01a0*/  @!P1 IMAD R2, R6, 0x4, R7 ;  /* 0x0000000406029824 */ /* 0x000fe200078e0207 */
[----:B------:R-:W-:Y:S05]  /*01b0*/  @!P1 LDS R3, [R7] ;  /* 0x0000000007039984 */ /* 0x000fea0000000800 */
[----:B------:R-:W0:Y:S02]  /*01c0*/  @!P1 LDS R2, [R2] ;  /* 0x0000000002029984 */ /* 0x000e240000000800 */
[----:B0-----:R-:W-:-:S05]  /*01d0*/  @!P1 IADD3 R4, PT, PT, R2, R3, RZ ;  /* 0x0000000302049210 */ /* 0x001fca0007ffe0ff */
[----:B------:R1:W-:Y:S01]  /*01e0*/  @!P1 STS [R7], R4 ;  /* 0x0000000407009388 */ /* 0x0003e20000000800 */
[----:B------:R-:W-:Y:S01]  /*01f0*/  BAR.SYNC.DEFER_BLOCKING 0x0 ;  /* 0x0000000000007b1d */ /* 0x000fe20000010000 */
[----:B------:R-:W-:Y:S01]  /*0200*/  ISETP.GT.U32.AND P1, PT, R0, 0x3, PT ;  /* 0x000000030000780c */ /* 0x000fe20003f24070 */
[----:B------:R-:W-:-:S12]  /*0210*/  IMAD.MOV.U32 R0, RZ, RZ, R6 ;  /* 0x000000ffff007224 */ /* 0x000fd800078e0006 */
[----:B-1----:R-:W-:Y:S05]  /*0220*/  @P1 BRA `(.L_x_1) ;  /* 0xfffffffc00d41947 */ /* 0x002fea000383ffff */
.L_x_0:
[----:B------:R-:W-:Y:S05]  /*0230*/  @P0 EXIT ;  /* 0x000000000000094d */ /* 0x000fea0003800000 */
[----:B------:R-:W1:Y:S01]  /*0240*/  S2UR UR5, SR_CgaCtaId ;  /* 0x00000000000579c3 */ /* 0x000e620000008800 */
[----:B------:R-:W-:-:S07]  /*0250*/  UMOV UR4, 0x400 ;  /* 0x0000040000047882 */ /* 0x000fce0000000000 */
[----:B------:R-:W2:Y:S01]  /*0260*/  LDC.64 R2, c[0x0][0x388] ;  /* 0x0000e200ff027b82 */ /* 0x000ea20000000a00 */
[----:B-1----:R-:W-:Y:S01]  /*0270*/  ULEA UR4, UR5, UR4, 0x18 ;  /* 0x0000000405047291 */ /* 0x002fe2000f8ec0ff */
[----:B--2---:R-:W-:-:S08]  /*0280*/  IMAD.WIDE.U32 R2, R11, 0x4, R2 ;  /* 0x000000040b027825 */ /* 0x004fd000078e0002 */
[----:B------:R-:W1:Y:S04]  /*0290*/  LDS R5, [UR4] ;  /* 0x00000004ff057984 */ /* 0x000e680008000800 */
[----:B-1----:R-:W-:Y:S01]  /*02a0*/  STG.E desc[UR6][R2.64], R5 ;  /* 0x0000000502007986 */ /* 0x002fe2000c101906 */
[----:B------:R-:W-:Y:S05]  /*02b0*/  EXIT ;  /* 0x000000000000794d */ /* 0x000fea0003800000 */
.L_x_2:
[----:B------:R-:W-:-:S00]  /*02c0*/  BRA `(.L_x_2) ;  /* 0xfffffffc00fc7947 */ /* 0x000fc0000383ffff */
[----:B------:R-:W-:-:S00]  /*02d0*/  NOP ;  /* 0x0000000000007918 */ /* 0x000fc00000000000 */
        /* <DEDUP_REMOVED lines=10> */
.L_x_3:


//--------------------- .nv.shared._Z7Reduce3PiS_ --------------------------
	.section	.nv.shared._Z7Reduce3PiS_,"aw",@nobits
	.sectionflags	@""
	.align	4
.nv.shared._Z7Reduce3PiS_:
	.zero		1088


//--------------------- .nv.shared.reserved.0     --------------------------
	.section	.nv.shared.reserved.0,"aw",@nobits
	.weak		__nv_reservedSMEM_offset_0_alias
	.size		__nv_reservedSMEM_offset_0_alias, 0, 64
	.other		__nv_reservedSMEM_offset_0_alias,@"STO_CUDA_RESERVED_SHARED STV_DEFAULT"
__nv_reservedSMEM_offset_0_alias:
	.zero		0
	.zero		64


//--------------------- .nv.constant0._Z7Reduce3PiS_ --------------------------
	.section	.nv.constant0._Z7Reduce3PiS_,"a",@progbits
	.sectionflags	@""
	.align	4
.nv.constant0._Z7Reduce3PiS_:
	.zero		912


//--------------------- SYMBOLS --------------------------

	.type		.nv.reservedSmem.offset0,@object
	.size		.nv.reservedSmem.offset0,0x4
	.type		.nv.reservedSmem.cap,@object
	.size		.nv.reservedSmem.cap,0x4
